//
// Generated by NVIDIA NVVM Compiler
//
// Compiler Build ID: CL-36424714
// Cuda compilation tools, release 13.0, V13.0.88
// Based on NVVM 20.0.0
//

.version 9.0
.target sm_100
.address_size 64

	// .globl	_Z12MatMulKernel6MatrixS_S_
.extern .func  (.param .b32 func_retval0) vprintf
(
	.param .b64 vprintf_param_0,
	.param .b64 vprintf_param_1
)
;
.global .align 1 .b8 $str[17] = {101, 108, 101, 109, 101, 110, 116, 32, 37, 100, 32, 37, 100, 32, 37, 102};

.visible .entry _Z12MatMulKernel6MatrixS_S_(
	.param .align 8 .b8 _Z12MatMulKernel6MatrixS_S__param_0[16],
	.param .align 8 .b8 _Z12MatMulKernel6MatrixS_S__param_1[16],
	.param .align 8 .b8 _Z12MatMulKernel6MatrixS_S__param_2[16]
)
{
	.local .align 16 .b8 	__local_depot0[16];
	.reg .b64 	%SP;
	.reg .b64 	%SPL;
	.reg .pred 	%p<10>;
	.reg .b32 	%r<77>;
	.reg .b32 	%f<68>;
	.reg .b64 	%rd<68>;
	.reg .b64 	%fd<16>;

	mov.u64 	%SPL, __local_depot0;
	cvta.local.u64 	%SP, %SPL;
	ld.param.u64 	%rd10, [_Z12MatMulKernel6MatrixS_S__param_2+8];
	ld.param.v2.u32 	{%r19, %r20}, [_Z12MatMulKernel6MatrixS_S__param_0];
	ld.param.u64 	%rd9, [_Z12MatMulKernel6MatrixS_S__param_1+8];
	ld.param.u64 	%rd8, [_Z12MatMulKernel6MatrixS_S__param_0+8];
	ld.param.v2.u32 	{%r21, %r22}, [_Z12MatMulKernel6MatrixS_S__param_1];
	ld.param.v2.u32 	{%r23, %r24}, [_Z12MatMulKernel6MatrixS_S__param_2];
	add.u64 	%rd11, %SP, 0;
	add.u64 	%rd1, %SPL, 0;
	cvta.to.global.u64 	%rd2, %rd8;
	cvta.to.global.u64 	%rd3, %rd9;
	mov.u32 	%r25, %ctaid.y;
	mov.u32 	%r26, %ntid.y;
	mov.u32 	%r27, %tid.y;
	mad.lo.s32 	%r2, %r25, %r26, %r27;
	mov.u32 	%r28, %ctaid.x;
	mov.u32 	%r29, %ntid.x;
	mov.u32 	%r30, %tid.x;
	mad.lo.s32 	%r3, %r28, %r29, %r30;
	setp.lt.s32 	%p1, %r19, 1;
	mov.f32 	%f67, 0f00000000;
	@%p1 bra 	$L__BB0_12;
	mul.lo.s32 	%r4, %r19, %r2;
	setp.lt.u32 	%p2, %r19, 8;
	mov.b32 	%r75, 0;
	mov.f32 	%f67, 0f00000000;
	@%p2 bra 	$L__BB0_4;
	and.b32  	%r75, %r19, 2147483640;
	neg.s32 	%r73, %r75;
	mul.wide.u32 	%rd12, %r4, 4;
	add.s64 	%rd13, %rd12, %rd2;
	add.s64 	%rd67, %rd13, 16;
	mov.f32 	%f67, 0f00000000;
	mov.u64 	%rd16, $str;
	mul.wide.s32 	%rd19, %r21, 4;
	shl.b32 	%r49, %r21, 3;
	mov.u32 	%r72, %r3;
$L__BB0_3:
	.pragma "nounroll";
	ld.global.f32 	%f17, [%rd67+-16];
	mul.wide.s32 	%rd14, %r72, 4;
	add.s64 	%rd15, %rd3, %rd14;
	ld.global.f32 	%f18, [%rd15];
	fma.rn.f32 	%f19, %f17, %f18, %f67;
	cvt.f64.f32 	%fd1, %f19;
	st.local.v2.u32 	[%rd1], {%r2, %r3};
	st.local.f64 	[%rd1+8], %fd1;
	cvta.global.u64 	%rd17, %rd16;
	{ // callseq 0, 0
	.param .b64 param0;
	st.param.b64 	[param0], %rd17;
	.param .b64 param1;
	st.param.b64 	[param1], %rd11;
	.param .b32 retval0;
	call.uni (retval0), 
	vprintf, 
	(
	param0, 
	param1
	);
	ld.param.b32 	%r33, [retval0];
	} // callseq 0
	ld.global.f32 	%f20, [%rd67+-12];
	add.s64 	%rd20, %rd15, %rd19;
	ld.global.f32 	%f21, [%rd20];
	fma.rn.f32 	%f22, %f20, %f21, %f19;
	cvt.f64.f32 	%fd2, %f22;
	st.local.v2.u32 	[%rd1], {%r2, %r3};
	st.local.f64 	[%rd1+8], %fd2;
	{ // callseq 1, 0
	.param .b64 param0;
	st.param.b64 	[param0], %rd17;
	.param .b64 param1;
	st.param.b64 	[param1], %rd11;
	.param .b32 retval0;
	call.uni (retval0), 
	vprintf, 
	(
	param0, 
	param1
	);
	ld.param.b32 	%r35, [retval0];
	} // callseq 1
	ld.global.f32 	%f23, [%rd67+-8];
	add.s64 	%rd21, %rd20, %rd19;
	ld.global.f32 	%f24, [%rd21];
	fma.rn.f32 	%f25, %f23, %f24, %f22;
	cvt.f64.f32 	%fd3, %f25;
	st.local.v2.u32 	[%rd1], {%r2, %r3};
	st.local.f64 	[%rd1+8], %fd3;
	{ // callseq 2, 0
	.param .b64 param0;
	st.param.b64 	[param0], %rd17;
	.param .b64 param1;
	st.param.b64 	[param1], %rd11;
	.param .b32 retval0;
	call.uni (retval0), 
	vprintf, 
	(
	param0, 
	param1
	);
	ld.param.b32 	%r37, [retval0];
	} // callseq 2
	ld.global.f32 	%f26, [%rd67+-4];
	add.s64 	%rd22, %rd21, %rd19;
	ld.global.f32 	%f27, [%rd22];
	fma.rn.f32 	%f28, %f26, %f27, %f25;
	cvt.f64.f32 	%fd4, %f28;
	st.local.v2.u32 	[%rd1], {%r2, %r3};
	st.local.f64 	[%rd1+8], %fd4;
	{ // callseq 3, 0
	.param .b64 param0;
	st.param.b64 	[param0], %rd17;
	.param .b64 param1;
	st.param.b64 	[param1], %rd11;
	.param .b32 retval0;
	call.uni (retval0), 
	vprintf, 
	(
	param0, 
	param1
	);
	ld.param.b32 	%r39, [retval0];
	} // callseq 3
	ld.global.f32 	%f29, [%rd67];
	add.s64 	%rd23, %rd22, %rd19;
	ld.global.f32 	%f30, [%rd23];
	fma.rn.f32 	%f31, %f29, %f30, %f28;
	cvt.f64.f32 	%fd5, %f31;
	st.local.v2.u32 	[%rd1], {%r2, %r3};
	st.local.f64 	[%rd1+8], %fd5;
	{ // callseq 4, 0
	.param .b64 param0;
	st.param.b64 	[param0], %rd17;
	.param .b64 param1;
	st.param.b64 	[param1], %rd11;
	.param .b32 retval0;
	call.uni (retval0), 
	vprintf, 
	(
	param0, 
	param1
	);
	ld.param.b32 	%r41, [retval0];
	} // callseq 4
	ld.global.f32 	%f32, [%rd67+4];
	add.s64 	%rd24, %rd23, %rd19;
	ld.global.f32 	%f33, [%rd24];
	fma.rn.f32 	%f34, %f32, %f33, %f31;
	cvt.f64.f32 	%fd6, %f34;
	st.local.v2.u32 	[%rd1], {%r2, %r3};
	st.local.f64 	[%rd1+8], %fd6;
	{ // callseq 5, 0
	.param .b64 param0;
	st.param.b64 	[param0], %rd17;
	.param .b64 param1;
	st.param.b64 	[param1], %rd11;
	.param .b32 retval0;
	call.uni (retval0), 
	vprintf, 
	(
	param0, 
	param1
	);
	ld.param.b32 	%r43, [retval0];
	} // callseq 5
	ld.global.f32 	%f35, [%rd67+8];
	add.s64 	%rd25, %rd24, %rd19;
	ld.global.f32 	%f36, [%rd25];
	fma.rn.f32 	%f37, %f35, %f36, %f34;
	cvt.f64.f32 	%fd7, %f37;
	st.local.v2.u32 	[%rd1], {%r2, %r3};
	st.local.f64 	[%rd1+8], %fd7;
	{ // callseq 6, 0
	.param .b64 param0;
	st.param.b64 	[param0], %rd17;
	.param .b64 param1;
	st.param.b64 	[param1], %rd11;
	.param .b32 retval0;
	call.uni (retval0), 
	vprintf, 
	(
	param0, 
	param1
	);
	ld.param.b32 	%r45, [retval0];
	} // callseq 6
	ld.global.f32 	%f38, [%rd67+12];
	add.s64 	%rd26, %rd25, %rd19;
	ld.global.f32 	%f39, [%rd26];
	fma.rn.f32 	%f67, %f38, %f39, %f37;
	cvt.f64.f32 	%fd8, %f67;
	st.local.v2.u32 	[%rd1], {%r2, %r3};
	st.local.f64 	[%rd1+8], %fd8;
	{ // callseq 7, 0
	.param .b64 param0;
	st.param.b64 	[param0], %rd17;
	.param .b64 param1;
	st.param.b64 	[param1], %rd11;
	.param .b32 retval0;
	call.uni (retval0), 
	vprintf, 
	(
	param0, 
	param1
	);
	ld.param.b32 	%r47, [retval0];
	} // callseq 7
	add.s32 	%r73, %r73, 8;
	add.s32 	%r72, %r72, %r49;
	add.s64 	%rd67, %rd67, 32;
	setp.ne.s32 	%p3, %r73, 0;
	@%p3 bra 	$L__BB0_3;
$L__BB0_4:
	and.b32  	%r12, %r19, 7;
	setp.eq.s32 	%p4, %r12, 0;
	@%p4 bra 	$L__BB0_12;
	cvta.to.global.u64 	%rd7, %rd8;
	and.b32  	%r13, %r19, 3;
	setp.lt.u32 	%p5, %r12, 4;
	@%p5 bra 	$L__BB0_7;
	add.s32 	%r50, %r75, %r4;
	mul.wide.u32 	%rd27, %r50, 4;
	add.s64 	%rd28, %rd7, %rd27;
	ld.global.f32 	%f41, [%rd28];
	mad.lo.s32 	%r51, %r75, %r21, %r3;
	mul.wide.s32 	%rd29, %r51, 4;
	add.s64 	%rd30, %rd3, %rd29;
	ld.global.f32 	%f42, [%rd30];
	fma.rn.f32 	%f43, %f41, %f42, %f67;
	cvt.f64.f32 	%fd9, %f43;
	st.local.v2.u32 	[%rd1], {%r2, %r3};
	st.local.f64 	[%rd1+8], %fd9;
	mov.u64 	%rd31, $str;
	cvta.global.u64 	%rd32, %rd31;
	add.u64 	%rd33, %SP, 0;
	{ // callseq 8, 0
	.param .b64 param0;
	st.param.b64 	[param0], %rd32;
	.param .b64 param1;
	st.param.b64 	[param1], %rd33;
	.param .b32 retval0;
	call.uni (retval0), 
	vprintf, 
	(
	param0, 
	param1
	);
	ld.param.b32 	%r52, [retval0];
	} // callseq 8
	cvt.u64.u32 	%rd34, %r4;
	cvt.u64.u32 	%rd35, %r75;
	add.s64 	%rd36, %rd35, %rd34;
	shl.b64 	%rd37, %rd36, 2;
	add.s64 	%rd38, %rd7, %rd37;
	ld.global.f32 	%f44, [%rd38+4];
	mul.wide.s32 	%rd39, %r21, 4;
	add.s64 	%rd40, %rd30, %rd39;
	ld.global.f32 	%f45, [%rd40];
	fma.rn.f32 	%f46, %f44, %f45, %f43;
	cvt.f64.f32 	%fd10, %f46;
	st.local.v2.u32 	[%rd1], {%r2, %r3};
	st.local.f64 	[%rd1+8], %fd10;
	{ // callseq 9, 0
	.param .b64 param0;
	st.param.b64 	[param0], %rd32;
	.param .b64 param1;
	st.param.b64 	[param1], %rd33;
	.param .b32 retval0;
	call.uni (retval0), 
	vprintf, 
	(
	param0, 
	param1
	);
	ld.param.b32 	%r54, [retval0];
	} // callseq 9
	ld.global.f32 	%f47, [%rd38+8];
	add.s64 	%rd41, %rd40, %rd39;
	ld.global.f32 	%f48, [%rd41];
	fma.rn.f32 	%f49, %f47, %f48, %f46;
	cvt.f64.f32 	%fd11, %f49;
	st.local.v2.u32 	[%rd1], {%r2, %r3};
	st.local.f64 	[%rd1+8], %fd11;
	{ // callseq 10, 0
	.param .b64 param0;
	st.param.b64 	[param0], %rd32;
	.param .b64 param1;
	st.param.b64 	[param1], %rd33;
	.param .b32 retval0;
	call.uni (retval0), 
	vprintf, 
	(
	param0, 
	param1
	);
	ld.param.b32 	%r56, [retval0];
	} // callseq 10
	ld.global.f32 	%f50, [%rd38+12];
	add.s64 	%rd42, %rd41, %rd39;
	ld.global.f32 	%f51, [%rd42];
	fma.rn.f32 	%f67, %f50, %f51, %f49;
	cvt.f64.f32 	%fd12, %f67;
	st.local.v2.u32 	[%rd1], {%r2, %r3};
	st.local.f64 	[%rd1+8], %fd12;
	{ // callseq 11, 0
	.param .b64 param0;
	st.param.b64 	[param0], %rd32;
	.param .b64 param1;
	st.param.b64 	[param1], %rd33;
	.param .b32 retval0;
	call.uni (retval0), 
	vprintf, 
	(
	param0, 
	param1
	);
	ld.param.b32 	%r58, [retval0];
	} // callseq 11
	add.s32 	%r75, %r75, 4;
$L__BB0_7:
	setp.eq.s32 	%p6, %r13, 0;
	@%p6 bra 	$L__BB0_12;
	setp.eq.s32 	%p7, %r13, 1;
	@%p7 bra 	$L__BB0_10;
	add.s32 	%r60, %r75, %r4;
	mul.wide.u32 	%rd43, %r60, 4;
	add.s64 	%rd44, %rd7, %rd43;
	ld.global.f32 	%f53, [%rd44];
	mad.lo.s32 	%r61, %r75, %r21, %r3;
	mul.wide.s32 	%rd45, %r61, 4;
	add.s64 	%rd46, %rd3, %rd45;
	ld.global.f32 	%f54, [%rd46];
	fma.rn.f32 	%f55, %f53, %f54, %f67;
	cvt.f64.f32 	%fd13, %f55;
	st.local.v2.u32 	[%rd1], {%r2, %r3};
	st.local.f64 	[%rd1+8], %fd13;
	mov.u64 	%rd47, $str;
	cvta.global.u64 	%rd48, %rd47;
	add.u64 	%rd49, %SP, 0;
	{ // callseq 12, 0
	.param .b64 param0;
	st.param.b64 	[param0], %rd48;
	.param .b64 param1;
	st.param.b64 	[param1], %rd49;
	.param .b32 retval0;
	call.uni (retval0), 
	vprintf, 
	(
	param0, 
	param1
	);
	ld.param.b32 	%r62, [retval0];
	} // callseq 12
	cvt.u64.u32 	%rd50, %r4;
	cvt.u64.u32 	%rd51, %r75;
	add.s64 	%rd52, %rd51, %rd50;
	shl.b64 	%rd53, %rd52, 2;
	add.s64 	%rd54, %rd7, %rd53;
	ld.global.f32 	%f56, [%rd54+4];
	mul.wide.s32 	%rd55, %r21, 4;
	add.s64 	%rd56, %rd46, %rd55;
	ld.global.f32 	%f57, [%rd56];
	fma.rn.f32 	%f67, %f56, %f57, %f55;
	cvt.f64.f32 	%fd14, %f67;
	st.local.v2.u32 	[%rd1], {%r2, %r3};
	st.local.f64 	[%rd1+8], %fd14;
	{ // callseq 13, 0
	.param .b64 param0;
	st.param.b64 	[param0], %rd48;
	.param .b64 param1;
	st.param.b64 	[param1], %rd49;
	.param .b32 retval0;
	call.uni (retval0), 
	vprintf, 
	(
	param0, 
	param1
	);
	ld.param.b32 	%r64, [retval0];
	} // callseq 13
	add.s32 	%r75, %r75, 2;
$L__BB0_10:
	and.b32  	%r66, %r19, 1;
	setp.eq.b32 	%p8, %r66, 1;
	not.pred 	%p9, %p8;
	@%p9 bra 	$L__BB0_12;
	add.s32 	%r67, %r75, %r4;
	mul.wide.u32 	%rd57, %r67, 4;
	add.s64 	%rd58, %rd7, %rd57;
	ld.global.f32 	%f58, [%rd58];
	mad.lo.s32 	%r68, %r75, %r21, %r3;
	mul.wide.s32 	%rd59, %r68, 4;
	add.s64 	%rd60, %rd3, %rd59;
	ld.global.f32 	%f59, [%rd60];
	fma.rn.f32 	%f67, %f58, %f59, %f67;
	cvt.f64.f32 	%fd15, %f67;
	st.local.v2.u32 	[%rd1], {%r2, %r3};
	st.local.f64 	[%rd1+8], %fd15;
	mov.u64 	%rd61, $str;
	cvta.global.u64 	%rd62, %rd61;
	add.u64 	%rd63, %SP, 0;
	{ // callseq 14, 0
	.param .b64 param0;
	st.param.b64 	[param0], %rd62;
	.param .b64 param1;
	st.param.b64 	[param1], %rd63;
	.param .b32 retval0;
	call.uni (retval0), 
	vprintf, 
	(
	param0, 
	param1
	);
	ld.param.b32 	%r69, [retval0];
	} // callseq 14
$L__BB0_12:
	cvta.to.global.u64 	%rd64, %rd10;
	mad.lo.s32 	%r71, %r23, %r2, %r3;
	mul.wide.s32 	%rd65, %r71, 4;
	add.s64 	%rd66, %rd64, %rd65;
	st.global.f32 	[%rd66], %f67;
	ret;

}


// ===== COMPILED SASS (sm_100) =====

	.target	sm_100

	.elftype	@"ET_EXEC"


//--------------------- .note.nv.tkinfo           --------------------------
	.section	.note.nv.tkinfo,"",@"SHT_NOTE"
	.sectionflags	@"SHF_NOTE_NV_TKINFO"
	.tkinfo
        /*0018*/ 	.word	0x00000002
        /*0030*/ 	.string	""
        /*0030*/ 	.string	"ptxas"
        /*0030*/ 	.string	"Cuda compilation tools, release 13.0, V13.0.88"
        /*0030*/ 	.string	"Build cuda_13.0.r13.0/compiler.36424714_0"
        /*0030*/ 	.string	"-arch sm_100 -m 64 "



//--------------------- .note.nv.cuinfo           --------------------------
	.section	.note.nv.cuinfo,"",@"SHT_NOTE"
	.sectionflags	@"SHF_NOTE_NV_CUINFO"
        /*0018*/ 	.short	0x0002
        /*001a*/ 	.short	0x0064
        /*001c*/ 	.short	0x0082
	.zero		2


//--------------------- .nv.info                  --------------------------
	.section	.nv.info,"",@"SHT_CUDA_INFO"
	.align	4


	//----- nvinfo : EIATTR_REGCOUNT
	.align		4
        /*0000*/ 	.byte	0x04, 0x2f
        /*0002*/ 	.short	(.L_2 - .L_1)
	.align		4
.L_1:
        /*0004*/ 	.word	index@(_Z12MatMulKernel6MatrixS_S_)
        /*0008*/ 	.word	0x00000022


	//----- nvinfo : EIATTR_FRAME_SIZE
	.align		4
.L_2:
        /*000c*/ 	.byte	0x04, 0x11
        /*000e*/ 	.short	(.L_4 - .L_3)
	.align		4
.L_3:
        /*0010*/ 	.word	index@(_Z12MatMulKernel6MatrixS_S_)
        /*0014*/ 	.word	0x00000010


	//----- nvinfo : EIATTR_MIN_STACK_SIZE
	.align		4
.L_4:
        /*0018*/ 	.byte	0x04, 0x12
        /*001a*/ 	.short	(.L_6 - .L_5)
	.align		4
.L_5:
        /*001c*/ 	.word	index@(_Z12MatMulKernel6MatrixS_S_)
        /*0020*/ 	.word	0x00000010
.L_6:


//--------------------- .nv.compat                --------------------------
	.section	.nv.compat,"",@"SHT_CUDA_COMPAT_INFO"
	.align	4
        /*0000*/ 	.byte	0x02, 0x09, 0x00, 0x00, 0x02, 0x02, 0x01, 0x00, 0x02, 0x05, 0x05, 0x00, 0x03, 0x07, 0x01, 0x01
        /*0010*/ 	.byte	0x02, 0x03, 0x00, 0x00, 0x02, 0x06, 0x01, 0x00, 0x04, 0x0b, 0x08, 0x00, 0x09, 0x00, 0x00, 0x00
        /*0020*/ 	.byte	0x00, 0x00, 0x00, 0x00


//--------------------- .nv.info._Z12MatMulKernel6MatrixS_S_ --------------------------
	.section	.nv.info._Z12MatMulKernel6MatrixS_S_,"",@"SHT_CUDA_INFO"
	.sectionflags	@""
	.align	4


	//----- nvinfo : EIATTR_CUDA_API_VERSION
	.align		4
        /*0000*/ 	.byte	0x04, 0x37
        /*0002*/ 	.short	(.L_8 - .L_7)
.L_7:
        /*0004*/ 	.word	0x00000082


	//----- nvinfo : EIATTR_KPARAM_INFO
	.align		4
.L_8:
        /*0008*/ 	.byte	0x04, 0x17
        /*000a*/ 	.short	(.L_10 - .L_9)
.L_9:
        /*000c*/ 	.word	0x00000000
        /*0010*/ 	.short	0x0002
        /*0012*/ 	.short	0x0020
        /*0014*/ 	.byte	0x00, 0xf0, 0x41, 0x00


	//----- nvinfo : EIATTR_KPARAM_INFO
	.align		4
.L_10:
        /*0018*/ 	.byte	0x04, 0x17
        /*001a*/ 	.short	(.L_12 - .L_11)
.L_11:
        /*001c*/ 	.word	0x00000000
        /*0020*/ 	.short	0x0001
        /*0022*/ 	.short	0x0010
        /*0024*/ 	.byte	0x00, 0xf0, 0x41, 0x00


	//----- nvinfo : EIATTR_KPARAM_INFO
	.align		4
.L_12:
        /*0028*/ 	.byte	0x04, 0x17
        /*002a*/ 	.short	(.L_14 - .L_13)
.L_13:
        /*002c*/ 	.word	0x00000000
        /*0030*/ 	.short	0x0000
        /*0032*/ 	.short	0x0000
        /*0034*/ 	.byte	0x00, 0xf0, 0x41, 0x00


	//----- nvinfo : EIATTR_SPARSE_MMA_MASK
	.align		4
.L_14:
        /*0038*/ 	.byte	0x03, 0x50
        /*003a*/ 	.short	0x0000


	//----- nvinfo : EIATTR_MAXREG_COUNT
	.align		4
        /*003c*/ 	.byte	0x03, 0x1b
        /*003e*/ 	.short	0x00ff


	//----- nvinfo : EIATTR_EXTERNS
	.align		4
        /*0040*/ 	.byte	0x04, 0x0f
        /*0042*/ 	.short	(.L_16 - .L_15)


	//   ....[0]....
	.align		4
.L_15:
        /*0044*/ 	.word	index@(vprintf)


	//----- nvinfo : EIATTR_MERCURY_ISA_VERSION
	.align		4
.L_16:
        /*0048*/ 	.byte	0x03, 0x5f
        /*004a*/ 	.short	0x0101


	//----- nvinfo : EIATTR_VRC_CTA_INIT_COUNT
	.align		4
        /*004c*/ 	.byte	0x02, 0x4a
	.zero		1
	.zero		1


	//----- nvinfo : EIATTR_SYSCALL_OFFSETS
	.align		4
        /*0050*/ 	.byte	0x04, 0x46
        /*0052*/ 	.short	(.L_18 - .L_17)


	//   ....[0]....
.L_17:
        /*0054*/ 	.word	0x00000360


	//   ....[1]....
        /*0058*/ 	.word	0x00000470


	//   ....[2]....
        /*005c*/ 	.word	0x00000570


	//   ....[3]....
        /*0060*/ 	.word	0x00000670


	//   ....[4]....
        /*0064*/ 	.word	0x00000770


	//   ....[5]....
        /*0068*/ 	.word	0x00000870


	//   ....[6]....
        /*006c*/ 	.word	0x00000970


	//   ....[7]....
        /*0070*/ 	.word	0x00000a70


	//   ....[8]....
        /*0074*/ 	.word	0x00000cc0


	//   ....[9]....
        /*0078*/ 	.word	0x00000e10


	//   ....[10]....
        /*007c*/ 	.word	0x00000f10


	//   ....[11]....
        /*0080*/ 	.word	0x00001010


	//   ....[12]....
        /*0084*/ 	.word	0x000011e0


	//   ....[13]....
        /*0088*/ 	.word	0x00001330


	//   ....[14]....
        /*008c*/ 	.word	0x000014e0


	//----- nvinfo : EIATTR_EXIT_INSTR_OFFSETS
	.align		4
.L_18:
        /*0090*/ 	.byte	0x04, 0x1c
        /*0092*/ 	.short	(.L_20 - .L_19)


	//   ....[0]....
.L_19:
        /*0094*/ 	.word	0x00001540


	//----- nvinfo : EIATTR_CRS_STACK_SIZE
	.align		4
.L_20:
        /*0098*/ 	.byte	0x04, 0x1e
        /*009a*/ 	.short	(.L_22 - .L_21)
.L_21:
        /*009c*/ 	.word	0x00000000


	//----- nvinfo : EIATTR_CBANK_PARAM_SIZE
	.align		4
.L_22:
        /*00a0*/ 	.byte	0x03, 0x19
        /*00a2*/ 	.short	0x0030


	//----- nvinfo : EIATTR_PARAM_CBANK
	.align		4
        /*00a4*/ 	.byte	0x04, 0x0a
        /*00a6*/ 	.short	(.L_24 - .L_23)
	.align		4
.L_23:
        /*00a8*/ 	.word	index@(.nv.constant0._Z12MatMulKernel6MatrixS_S_)
        /*00ac*/ 	.short	0x0380
        /*00ae*/ 	.short	0x0030


	//----- nvinfo : EIATTR_SW_WAR
	.align		4
.L_24:
        /*00b0*/ 	.byte	0x04, 0x36
        /*00b2*/ 	.short	(.L_26 - .L_25)
.L_25:
        /*00b4*/ 	.word	0x00000008
.L_26:


//--------------------- .nv.callgraph             --------------------------
	.section	.nv.callgraph,"",@"SHT_CUDA_CALLGRAPH"
	.align	4
	.sectionentsize	8
	.align		4
        /*0000*/ 	.word	0x00000000
	.align		4
        /*0004*/ 	.word	0xffffffff
	.align		4
        /*0008*/ 	.word	index@(_Z12MatMulKernel6MatrixS_S_)
	.align		4
        /*000c*/ 	.word	index@(vprintf)
	.align		4
        /*0010*/ 	.word	0x00000000
	.align		4
        /*0014*/ 	.word	0xfffffffe
	.align		4
        /*0018*/ 	.word	0x00000000
	.align		4
        /*001c*/ 	.word	0xfffffffd
	.align		4
        /*0020*/ 	.word	0x00000000
	.align		4
        /*0024*/ 	.word	0xfffffffc


//--------------------- .nv.constant4             --------------------------
	.section	.nv.constant4,"a",@progbits
	.align	8
	.align		8
.nv.constant4:
        /*0000*/ 	.dword	vprintf
	.align		8
        /*0008*/ 	.dword	$str


//--------------------- .text._Z12MatMulKernel6MatrixS_S_ --------------------------
	.section	.text._Z12MatMulKernel6MatrixS_S_,"ax",@progbits
	.align	128
        .global         _Z12MatMulKernel6MatrixS_S_
        .type           _Z12MatMulKernel6MatrixS_S_,@function
        .size           _Z12MatMulKernel6MatrixS_S_,(.L_x_20 - _Z12MatMulKernel6MatrixS_S_)
        .other          _Z12MatMulKernel6MatrixS_S_,@"STO_CUDA_ENTRY STV_DEFAULT"
_Z12MatMulKernel6MatrixS_S_:
.text._Z12MatMulKernel6MatrixS_S_:
[----:B------:R-:W0:Y:S01]  /*0000*/  LDC R1, c[0x0][0x37c] ;  /* 0x0000df00ff017b82 */ /* 0x000e220000000800 */
[----:B------:R-:W1:Y:S01]  /*0010*/  S2R R3, SR_TID.Y ;  /* 0x0000000000037919 */ /* 0x000e620000002200 */
[----:B------:R-:W2:Y:S06]  /*0020*/  LDCU UR4, c[0x0][0x380] ;  /* 0x00007000ff0477ac */ /* 0x000eac0008000800 */
[----:B------:R-:W1:Y:S01]  /*0030*/  S2UR UR7, SR_CTAID.Y ;  /* 0x00000000000779c3 */ /* 0x000e620000002600 */
[----:B0-----:R-:W-:Y:S01]  /*0040*/  IADD3 R1, PT, PT, R1, -0x10, RZ ;  /* 0xfffffff001017810 */ /* 0x001fe20007ffe0ff */
[----:B------:R-:W0:Y:S01]  /*0050*/  S2R R0, SR_TID.X ;  /* 0x0000000000007919 */ /* 0x000e220000002100 */
[----:B------:R-:W3:Y:S01]  /*0060*/  LDCU UR6, c[0x0][0x2fc] ;  /* 0x00005f80ff0677ac */ /* 0x000ee20008000800 */
[----:B------:R-:W-:Y:S01]  /*0070*/  IMAD.MOV.U32 R23, RZ, RZ, RZ ;  /* 0x000000ffff177224 */ /* 0x000fe200078e00ff */
[----:B------:R-:W4:Y:S03]  /*0080*/  LDCU UR5, c[0x0][0x2f8] ;  /* 0x00005f00ff0577ac */ /* 0x000f260008000800 */
[----:B------:R-:W1:Y:S01]  /*0090*/  LDC R16, c[0x0][0x364] ;  /* 0x0000d900ff107b82 */ /* 0x000e620000000800 */
[----:B------:R-:W0:Y:S07]  /*00a0*/  LDCU.64 UR36, c[0x0][0x358] ;  /* 0x00006b00ff2477ac */ /* 0x000e2e0008000a00 */
[----:B------:R-:W0:Y:S01]  /*00b0*/  S2UR UR8, SR_CTAID.X ;  /* 0x00000000000879c3 */ /* 0x000e220000002500 */
[----:B--2---:R-:W-:-:S07]  /*00c0*/  UISETP.GE.AND UP0, UPT, UR4, 0x1, UPT ;  /* 0x000000010400788c */ /* 0x004fce000bf06270 */
[----:B------:R-:W0:Y:S01]  /*00d0*/  LDC R17, c[0x0][0x360] ;  /* 0x0000d800ff117b82 */ /* 0x000e220000000800 */
[----:B----4-:R-:W-:-:S04]  /*00e0*/  IADD3 R22, P0, PT, R1, UR5, RZ ;  /* 0x0000000501167c10 */ /* 0x010fc8000ff1e0ff */
[----:B---3--:R-:W-:Y:S01]  /*00f0*/  IADD3.X R19, PT, PT, RZ, UR6, RZ, P0, !PT ;  /* 0x00000006ff137c10 */ /* 0x008fe200087fe4ff */
[----:B-1----:R-:W-:Y:S02]  /*0100*/  IMAD R16, R16, UR7, R3 ;  /* 0x0000000710107c24 */ /* 0x002fe4000f8e0203 */
[----:B0-----:R-:W-:Y:S01]  /*0110*/  IMAD R17, R17, UR8, R0 ;  /* 0x0000000811117c24 */ /* 0x001fe2000f8e0200 */
[----:B------:R-:W-:Y:S06]  /*0120*/  BRA.U !UP0, `(.L_x_0) ;  /* 0x0000001108f07547 */ /* 0x000fec000b800000 */
[----:B------:R-:W-:Y:S01]  /*0130*/  UISETP.GE.U32.AND UP0, UPT, UR4, 0x8, UPT ;  /* 0x000000080400788c */ /* 0x000fe2000bf06070 */
[----:B------:R-:W-:Y:S02]  /*0140*/  HFMA2 R23, -RZ, RZ, 0, 0 ;  /* 0x00000000ff177431 */ /* 0x000fe400000001ff */
[----:B------:R-:W-:Y:S02]  /*0150*/  IMAD R5, R16, UR4, RZ ;  /* 0x0000000410057c24 */ /* 0x000fe4000f8e02ff */
[----:B------:R-:W-:-:S04]  /*0160*/  IMAD.MOV.U32 R26, RZ, RZ, RZ ;  /* 0x000000ffff1a7224 */ /* 0x000fc800078e00ff */
[----:B------:R-:W-:Y:S05]  /*0170*/  BRA.U !UP0, `(.L_x_1) ;  /* 0x00000009085c7547 */ /* 0x000fea000b800000 */
[----:B------:R-:W0:Y:S01]  /*0180*/  LDC.64 R2, c[0x0][0x388] ;  /* 0x0000e200ff027b82 */ /* 0x000e220000000a00 */
[----:B------:R-:W-:Y:S01]  /*0190*/  ULOP3.LUT UR4, UR4, 0x7ffffff8, URZ, 0xc0, !UPT ;  /* 0x7ffffff804047892 */ /* 0x000fe2000f8ec0ff */
[----:B------:R-:W-:Y:S01]  /*01a0*/  BSSY.RECONVERGENT B6, `(.L_x_1) ;  /* 0x0000094000067945 */ /* 0x000fe20003800200 */
[----:B------:R-:W-:Y:S02]  /*01b0*/  IMAD.MOV.U32 R23, RZ, RZ, RZ ;  /* 0x000000ffff177224 */ /* 0x000fe400078e00ff */
[----:B------:R-:W-:Y:S01]  /*01c0*/  UIADD3 UR5, UPT, UPT, -UR4, URZ, URZ ;  /* 0x000000ff04057290 */ /* 0x000fe2000fffe1ff */
[----:B------:R-:W-:Y:S01]  /*01d0*/  IMAD.MOV.U32 R24, RZ, RZ, R17 ;  /* 0x000000ffff187224 */ /* 0x000fe200078e0011 */
[----:B------:R-:W-:-:S04]  /*01e0*/  MOV R26, UR4 ;  /* 0x00000004001a7c02 */ /* 0x000fc80008000f00 */
[----:B------:R-:W-:Y:S02]  /*01f0*/  IMAD.U32 R18, RZ, RZ, UR5 ;  /* 0x00000005ff127e24 */ /* 0x000fe4000f8e00ff */
[----:B0-----:R-:W-:-:S03]  /*0200*/  IMAD.WIDE.U32 R2, R5, 0x4, R2 ;  /* 0x0000000405027825 */ /* 0x001fc600078e0002 */
[----:B------:R-:W-:-:S04]  /*0210*/  IADD3 R28, P0, PT, R2, 0x10, RZ ;  /* 0x00000010021c7810 */ /* 0x000fc80007f1e0ff */
[----:B------:R-:W-:-:S09]  /*0220*/  IADD3.X R29, PT, PT, RZ, R3, RZ, P0, !PT ;  /* 0x00000003ff1d7210 */ /* 0x000fd200007fe4ff */
.L_x_10:
[----:B------:R-:W0:Y:S01]  /*0230*/  LDC.64 R30, c[0x0][0x398] ;  /* 0x0000e600ff1e7b82 */ /* 0x000e220000000a00 */
[----:B------:R-:W2:Y:S01]  /*0240*/  LDG.E R0, desc[UR36][R28.64+-0x10] ;  /* 0xfffff0241c007981 */ /* 0x000ea2000c1e1900 */
[----:B------:R-:W1:Y:S01]  /*0250*/  LDCU.64 UR4, c[0x4][0x8] ;  /* 0x01000100ff0477ac */ /* 0x000e620008000a00 */
[----:B0-----:R-:W-:-:S05]  /*0260*/  IMAD.WIDE R30, R24, 0x4, R30 ;  /* 0x00000004181e7825 */ /* 0x001fca00078e021e */
[----:B------:R-:W2:Y:S04]  /*0270*/  LDG.E R2, desc[UR36][R30.64] ;  /* 0x000000241e027981 */ /* 0x000ea8000c1e1900 */
[----:B------:R0:W-:Y:S01]  /*0280*/  STL.64 [R1], R16 ;  /* 0x0000001001007387 */ /* 0x0001e20000100a00 */
[----:B------:R-:W-:-:S04]  /*0290*/  IADD3 R18, PT, PT, R18, 0x8, RZ ;  /* 0x0000000812127810 */ /* 0x000fc80007ffe0ff */
[----:B------:R-:W-:Y:S01]  /*02a0*/  ISETP.NE.AND P0, PT, R18, RZ, PT ;  /* 0x000000ff1200720c */ /* 0x000fe20003f05270 */
[----:B-1----:R-:W-:Y:S01]  /*02b0*/  IMAD.U32 R4, RZ, RZ, UR4 ;  /* 0x00000004ff047e24 */ /* 0x002fe2000f8e00ff */
[----:B------:R-:W-:Y:S01]  /*02c0*/  MOV R5, UR5 ;  /* 0x0000000500057c02 */ /* 0x000fe20008000f00 */
[----:B------:R-:W-:Y:S01]  /*02d0*/  IMAD.MOV.U32 R6, RZ, RZ, R22 ;  /* 0x000000ffff067224 */ /* 0x000fe200078e0016 */
[----:B------:R-:W-:Y:S02]  /*02e0*/  P2R R25, PR, RZ, 0x1 ;  /* 0x00000001ff197803 */ /* 0x000fe40000000000 */
[----:B------:R-:W-:Y:S01]  /*02f0*/  MOV R7, R19 ;  /* 0x0000001300077202 */ /* 0x000fe20000000f00 */
[----:B--2---:R-:W-:-:S04]  /*0300*/  FFMA R23, R0, R2, R23 ;  /* 0x0000000200177223 */ /* 0x004fc80000000017 */
[----:B------:R-:W1:Y:S01]  /*0310*/  F2F.F64.F32 R8, R23 ;  /* 0x0000001700087310 */ /* 0x000e620000201800 */
[----:B------:R-:W-:-:S06]  /*0320*/  MOV R2, 0x0 ;  /* 0x0000000000027802 */ /* 0x000fcc0000000f00 */
[----:B------:R-:W2:Y:S01]  /*0330*/  LDC.64 R2, c[0x4][R2] ;  /* 0x0100000002027b82 */ /* 0x000ea20000000a00 */
[----:B-1----:R0:W-:Y:S02]  /*0340*/  STL.64 [R1+0x8], R8 ;  /* 0x0000080801007387 */ /* 0x0021e40000100a00 */
[----:B------:R-:W-:-:S07]  /*0350*/  LEPC R20, `(.L_x_2) ;  /* 0x000000001014794e */ /* 0x000fce0000000000 */
[----:B0-2---:R-:W-:Y:S05]  /*0360*/  CALL.ABS.NOINC R2 ;  /* 0x0000000002007343 */ /* 0x005fea0003c00000 */
.L_x_2:
[----:B------:R-:W0:Y:S01]  /*0370*/  LDC R3, c[0x0][0x390] ;  /* 0x0000e400ff037b82 */ /* 0x000e220000000800 */
[----:B------:R-:W2:Y:S01]  /*0380*/  LDG.E R0, desc[UR36][R28.64+-0xc] ;  /* 0xfffff4241c007981 */ /* 0x000ea2000c1e1900 */
[----:B------:R-:W1:Y:S01]  /*0390*/  LDCU.64 UR4, c[0x4][0x8] ;  /* 0x01000100ff0477ac */ /* 0x000e620008000a00 */
[----:B0-----:R-:W-:-:S05]  /*03a0*/  IMAD.WIDE R30, R3, 0x4, R30 ;  /* 0x00000004031e7825 */ /* 0x001fca00078e021e */
[----:B------:R-:W2:Y:S04]  /*03b0*/  LDG.E R2, desc[UR36][R30.64] ;  /* 0x000000241e027981 */ /* 0x000ea8000c1e1900 */
[----:B------:R0:W-:Y:S01]  /*03c0*/  STL.64 [R1], R16 ;  /* 0x0000001001007387 */ /* 0x0001e20000100a00 */
[----:B-1----:R-:W-:Y:S01]  /*03d0*/  IMAD.U32 R4, RZ, RZ, UR4 ;  /* 0x00000004ff047e24 */ /* 0x002fe2000f8e00ff */
[----:B------:R-:W-:Y:S01]  /*03e0*/  MOV R5, UR5 ;  /* 0x0000000500057c02 */ /* 0x000fe20008000f00 */
[----:B------:R-:W-:Y:S01]  /*03f0*/  IMAD.MOV.U32 R6, RZ, RZ, R22 ;  /* 0x000000ffff067224 */ /* 0x000fe200078e0016 */
[----:B------:R-:W-:Y:S01]  /*0400*/  MOV R7, R19 ;  /* 0x0000001300077202 */ /* 0x000fe20000000f00 */
[----:B--2---:R-:W-:-:S04]  /*0410*/  FFMA R23, R0, R2, R23 ;  /* 0x0000000200177223 */ /* 0x004fc80000000017 */
[----:B------:R-:W1:Y:S01]  /*0420*/  F2F.F64.F32 R10, R23 ;  /* 0x00000017000a7310 */ /* 0x000e620000201800 */
[----:B------:R-:W-:-:S04]  /*0430*/  MOV R2, 0x0 ;  /* 0x0000000000027802 */ /* 0x000fc80000000f00 */
[----:B------:R0:W2:Y:S01]  /*0440*/  LDC.64 R8, c[0x4][R2] ;  /* 0x0100000002087b82 */ /* 0x0000a20000000a00 */
[----:B-1----:R0:W-:Y:S02]  /*0450*/  STL.64 [R1+0x8], R10 ;  /* 0x0000080a01007387 */ /* 0x0021e40000100a00 */
[----:B------:R-:W-:-:S07]  /*0460*/  LEPC R20, `(.L_x_3) ;  /* 0x000000001014794e */ /* 0x000fce0000000000 */
[----:B0-2---:R-:W-:Y:S05]  /*0470*/  CALL.ABS.NOINC R8 ;  /* 0x0000000008007343 */ /* 0x005fea0003c00000 */
.L_x_3:
[----:B------:R-:W0:Y:S01]  /*0480*/  LDC R3, c[0x0][0x390] ;  /* 0x0000e400ff037b82 */ /* 0x000e220000000800 */
[----:B------:R-:W2:Y:S01]  /*0490*/  LDG.E R0, desc[UR36][R28.64+-0x8] ;  /* 0xfffff8241c007981 */ /* 0x000ea2000c1e1900 */
[----:B------:R-:W1:Y:S01]  /*04a0*/  LDCU.64 UR4, c[0x4][0x8] ;  /* 0x01000100ff0477ac */ /* 0x000e620008000a00 */
[----:B0-----:R-:W-:-:S05]  /*04b0*/  IMAD.WIDE R30, R3, 0x4, R30 ;  /* 0x00000004031e7825 */ /* 0x001fca00078e021e */
[----:B------:R-:W2:Y:S01]  /*04c0*/  LDG.E R3, desc[UR36][R30.64] ;  /* 0x000000241e037981 */ /* 0x000ea2000c1e1900 */
[----:B------:R0:W3:Y:S03]  /*04d0*/  LDC.64 R8, c[0x4][R2] ;  /* 0x0100000002087b82 */ /* 0x0000e60000000a00 */
[----:B------:R0:W-:Y:S01]  /*04e0*/  STL.64 [R1], R16 ;  /* 0x0000001001007387 */ /* 0x0001e20000100a00 */
[----:B-1----:R-:W-:Y:S01]  /*04f0*/  IMAD.U32 R4, RZ, RZ, UR4 ;  /* 0x00000004ff047e24 */ /* 0x002fe2000f8e00ff */
[----:B------:R-:W-:Y:S01]  /*0500*/  MOV R5, UR5 ;  /* 0x0000000500057c02 */ /* 0x000fe20008000f00 */
[----:B------:R-:W-:Y:S01]  /*0510*/  IMAD.MOV.U32 R6, RZ, RZ, R22 ;  /* 0x000000ffff067224 */ /* 0x000fe200078e0016 */
[----:B------:R-:W-:Y:S01]  /*0520*/  MOV R7, R19 ;  /* 0x0000001300077202 */ /* 0x000fe20000000f00 */
[----:B--2---:R-:W-:-:S04]  /*0530*/  FFMA R23, R0, R3, R23 ;  /* 0x0000000300177223 */ /* 0x004fc80000000017 */
[----:B------:R-:W1:Y:S02]  /*0540*/  F2F.F64.F32 R10, R23 ;  /* 0x00000017000a7310 */ /* 0x000e640000201800 */
[----:B-1-3--:R0:W-:Y:S02]  /*0550*/  STL.64 [R1+0x8], R10 ;  /* 0x0000080a01007387 */ /* 0x00a1e40000100a00 */
[----:B------:R-:W-:-:S07]  /*0560*/  LEPC R20, `(.L_x_4) ;  /* 0x000000001014794e */ /* 0x000fce0000000000 */
[----:B0-----:R-:W-:Y:S05]  /*0570*/  CALL.ABS.NOINC R8 ;  /* 0x0000000008007343 */ /* 0x001fea0003c00000 */
.L_x_4:
        /* <DEDUP_REMOVED lines=16> */
.L_x_5:
        /* <DEDUP_REMOVED lines=16> */
.L_x_6:
        /* <DEDUP_REMOVED lines=16> */
.L_x_7:
        /* <DEDUP_REMOVED lines=16> */
.L_x_8:
[----:B------:R-:W0:Y:S01]  /*0980*/  LDC R3, c[0x0][0x390] ;  /* 0x0000e400ff037b82 */ /* 0x000e220000000800 */
[----:B------:R-:W2:Y:S01]  /*0990*/  LDG.E R0, desc[UR36][R28.64+0xc] ;  /* 0x00000c241c007981 */ /* 0x000ea2000c1e1900 */
[----:B------:R-:W1:Y:S01]  /*09a0*/  LDCU.64 UR4, c[0x4][0x8] ;  /* 0x01000100ff0477ac */ /* 0x000e620008000a00 */
[----:B0-----:R-:W-:-:S06]  /*09b0*/  IMAD.WIDE R30, R3, 0x4, R30 ;  /* 0x00000004031e7825 */ /* 0x001fcc00078e021e */
[----:B------:R-:W2:Y:S01]  /*09c0*/  LDG.E R30, desc[UR36][R30.64] ;  /* 0x000000241e1e7981 */ /* 0x000ea2000c1e1900 */
[----:B------:R-:W0:Y:S03]  /*09d0*/  LDC.64 R2, c[0x4][R2] ;  /* 0x0100000002027b82 */ /* 0x000e260000000a00 */
[----:B------:R3:W-:Y:S01]  /*09e0*/  STL.64 [R1], R16 ;  /* 0x0000001001007387 */ /* 0x0007e20000100a00 */
[----:B-1----:R-:W-:Y:S01]  /*09f0*/  IMAD.U32 R4, RZ, RZ, UR4 ;  /* 0x00000004ff047e24 */ /* 0x002fe2000f8e00ff */
[----:B------:R-:W-:Y:S01]  /*0a00*/  MOV R5, UR5 ;  /* 0x0000000500057c02 */ /* 0x000fe20008000f00 */
[----:B------:R-:W-:Y:S01]  /*0a10*/  IMAD.MOV.U32 R6, RZ, RZ, R22 ;  /* 0x000000ffff067224 */ /* 0x000fe200078e0016 */
[----:B------:R-:W-:Y:S01]  /*0a20*/  MOV R7, R19 ;  /* 0x0000001300077202 */ /* 0x000fe20000000f00 */
[----:B--2---:R-:W-:-:S04]  /*0a30*/  FFMA R23, R0, R30, R23 ;  /* 0x0000001e00177223 */ /* 0x004fc80000000017 */
[----:B------:R-:W1:Y:S02]  /*0a40*/  F2F.F64.F32 R8, R23 ;  /* 0x0000001700087310 */ /* 0x000e640000201800 */
[----:B01----:R3:W-:Y:S02]  /*0a50*/  STL.64 [R1+0x8], R8 ;  /* 0x0000080801007387 */ /* 0x0037e40000100a00 */
[----:B------:R-:W-:-:S07]  /*0a60*/  LEPC R20, `(.L_x_9) ;  /* 0x000000001014794e */ /* 0x000fce0000000000 */
[----:B---3--:R-:W-:Y:S05]  /*0a70*/  CALL.ABS.NOINC R2 ;  /* 0x0000000002007343 */ /* 0x008fea0003c00000 */
.L_x_9:
[----:B------:R-:W0:Y:S01]  /*0a80*/  LDC R3, c[0x0][0x390] ;  /* 0x0000e400ff037b82 */ /* 0x000e220000000800 */
[----:B------:R-:W-:Y:S02]  /*0a90*/  ISETP.NE.AND P6, PT, R25, RZ, PT ;  /* 0x000000ff1900720c */ /* 0x000fe40003fc5270 */
[----:B------:R-:W-:-:S05]  /*0aa0*/  IADD3 R28, P0, PT, R28, 0x20, RZ ;  /* 0x000000201c1c7810 */ /* 0x000fca0007f1e0ff */
[----:B------:R-:W-:Y:S01]  /*0ab0*/  IMAD.X R29, RZ, RZ, R29, P0 ;  /* 0x000000ffff1d7224 */ /* 0x000fe200000e061d */
[----:B0-----:R-:W-:-:S05]  /*0ac0*/  LEA R24, R3, R24, 0x3 ;  /* 0x0000001803187211 */ /* 0x001fca00078e18ff */
[----:B------:R-:W-:Y:S05]  /*0ad0*/  @P6 BRA `(.L_x_10) ;  /* 0xfffffff400d46947 */ /* 0x000fea000383ffff */
[----:B------:R-:W-:Y:S05]  /*0ae0*/  BSYNC.RECONVERGENT B6 ;  /* 0x0000000000067941 */ /* 0x000fea0003800200 */
.L_x_1:
[----:B------:R-:W0:Y:S02]  /*0af0*/  LDC R18, c[0x0][0x380] ;  /* 0x0000e000ff127b82 */ /* 0x000e240000000800 */
[----:B0-----:R-:W-:-:S13]  /*0b00*/  LOP3.LUT P0, R0, R18, 0x7, RZ, 0xc0, !PT ;  /* 0x0000000712007812 */ /* 0x001fda000780c0ff */
[----:B------:R-:W-:Y:S05]  /*0b10*/  @!P0 BRA `(.L_x_0) ;  /* 0x0000000800748947 */ /* 0x000fea0003800000 */
[----:B------:R-:W-:Y:S02]  /*0b20*/  ISETP.GE.U32.AND P0, PT, R0, 0x4, PT ;  /* 0x000000040000780c */ /* 0x000fe40003f06070 */
[----:B------:R-:W-:-:S11]  /*0b30*/  LOP3.LUT R18, R18, 0x3, RZ, 0xc0, !PT ;  /* 0x0000000312127812 */ /* 0x000fd600078ec0ff */
[----:B------:R-:W-:Y:S05]  /*0b40*/  @!P0 BRA `(.L_x_11) ;  /* 0x0000000400388947 */ /* 0x000fea0003800000 */
[----:B------:R-:W0:Y:S01]  /*0b50*/  LDCU UR5, c[0x0][0x380] ;  /* 0x00007000ff0577ac */ /* 0x000e220008000800 */
[----:B------:R-:W1:Y:S01]  /*0b60*/  LDC.64 R10, c[0x0][0x388] ;  /* 0x0000e200ff0a7b82 */ /* 0x000e620000000a00 */
[----:B------:R-:W2:Y:S07]  /*0b70*/  LDCU UR4, c[0x0][0x390] ;  /* 0x00007200ff0477ac */ /* 0x000eae0008000800 */
[----:B------:R-:W3:Y:S01]  /*0b80*/  LDC.64 R24, c[0x0][0x398] ;  /* 0x0000e600ff187b82 */ /* 0x000ee20000000a00 */
[----:B0-----:R-:W-:-:S04]  /*0b90*/  IMAD R27, R16, UR5, RZ ;  /* 0x00000005101b7c24 */ /* 0x001fc8000f8e02ff */
[----:B------:R-:W-:Y:S02]  /*0ba0*/  IMAD.IADD R3, R27, 0x1, R26 ;  /* 0x000000011b037824 */ /* 0x000fe400078e021a */
[----:B--2---:R-:W-:Y:S01]  /*0bb0*/  IMAD R5, R26, UR4, R17 ;  /* 0x000000041a057c24 */ /* 0x004fe2000f8e0211 */
[----:B------:R-:W-:Y:S01]  /*0bc0*/  MOV R2, 0x0 ;  /* 0x0000000000027802 */ /* 0x000fe20000000f00 */
[----:B-1----:R-:W-:Y:S01]  /*0bd0*/  IMAD.WIDE.U32 R10, R3, 0x4, R10 ;  /* 0x00000004030a7825 */ /* 0x002fe200078e000a */
[----:B------:R0:W-:Y:S01]  /*0be0*/  STL.64 [R1], R16 ;  /* 0x0000001001007387 */ /* 0x0001e20000100a00 */
[----:B------:R-:W1:Y:S04]  /*0bf0*/  LDCU.64 UR4, c[0x4][0x8] ;  /* 0x01000100ff0477ac */ /* 0x000e680008000a00 */
[----:B------:R-:W2:Y:S01]  /*0c00*/  LDG.E R10, desc[UR36][R10.64] ;  /* 0x000000240a0a7981 */ /* 0x000ea2000c1e1900 */
[----:B---3--:R-:W-:-:S05]  /*0c10*/  IMAD.WIDE R24, R5, 0x4, R24 ;  /* 0x0000000405187825 */ /* 0x008fca00078e0218 */
[----:B------:R-:W2:Y:S01]  /*0c20*/  LDG.E R0, desc[UR36][R24.64] ;  /* 0x0000002418007981 */ /* 0x000ea2000c1e1900 */
[----:B------:R0:W3:Y:S01]  /*0c30*/  LDC.64 R8, c[0x4][R2] ;  /* 0x0100000002087b82 */ /* 0x0000e20000000a00 */
[----:B------:R-:W-:Y:S01]  /*0c40*/  MOV R6, R22 ;  /* 0x0000001600067202 */ /* 0x000fe20000000f00 */
[----:B------:R-:W-:Y:S01]  /*0c50*/  IMAD.MOV.U32 R7, RZ, RZ, R19 ;  /* 0x000000ffff077224 */ /* 0x000fe200078e0013 */
[----:B-1----:R-:W-:Y:S01]  /*0c60*/  MOV R4, UR4 ;  /* 0x0000000400047c02 */ /* 0x002fe20008000f00 */
[----:B------:R-:W-:Y:S02]  /*0c70*/  IMAD.U32 R5, RZ, RZ, UR5 ;  /* 0x00000005ff057e24 */ /* 0x000fe4000f8e00ff */
[----:B--2---:R-:W-:-:S04]  /*0c80*/  FFMA R23, R10, R0, R23 ;  /* 0x000000000a177223 */ /* 0x004fc80000000017 */
[----:B------:R-:W1:Y:S02]  /*0c90*/  F2F.F64.F32 R12, R23 ;  /* 0x00000017000c7310 */ /* 0x000e640000201800 */
[----:B-1-3--:R0:W-:Y:S02]  /*0ca0*/  STL.64 [R1+0x8], R12 ;  /* 0x0000080c01007387 */ /* 0x00a1e40000100a00 */
[----:B------:R-:W-:-:S07]  /*0cb0*/  LEPC R20, `(.L_x_12) ;  /* 0x000000001014794e */ /* 0x000fce0000000000 */
[----:B0-----:R-:W-:Y:S05]  /*0cc0*/  CALL.ABS.NOINC R8 ;  /* 0x0000000008007343 */ /* 0x001fea0003c00000 */
.L_x_12:
[----:B------:R-:W0:Y:S01]  /*0cd0*/  LDC R3, c[0x0][0x390] ;  /* 0x0000e400ff037b82 */ /* 0x000e220000000800 */
[----:B------:R-:W1:Y:S01]  /*0ce0*/  LDCU.64 UR4, c[0x0][0x388] ;  /* 0x00007100ff0477ac */ /* 0x000e620008000a00 */
[----:B------:R-:W-:-:S04]  /*0cf0*/  IADD3 R27, P0, PT, R27, R26, RZ ;  /* 0x0000001a1b1b7210 */ /* 0x000fc80007f1e0ff */
[----:B------:R-:W-:Y:S02]  /*0d00*/  IADD3.X R0, PT, PT, RZ, RZ, RZ, P0, !PT ;  /* 0x000000ffff007210 */ /* 0x000fe400007fe4ff */
[----:B-1----:R-:W-:-:S04]  /*0d10*/  LEA R28, P0, R27, UR4, 0x2 ;  /* 0x000000041b1c7c11 */ /* 0x002fc8000f8010ff */
[----:B------:R-:W-:Y:S01]  /*0d20*/  LEA.HI.X R29, R27, UR5, R0, 0x2, P0 ;  /* 0x000000051b1d7c11 */ /* 0x000fe200080f1400 */
[----:B0-----:R-:W-:Y:S01]  /*0d30*/  IMAD.WIDE R24, R3, 0x4, R24 ;  /* 0x0000000403187825 */ /* 0x001fe200078e0218 */
[----:B------:R0:W-:Y:S01]  /*0d40*/  STL.64 [R1], R16 ;  /* 0x0000001001007387 */ /* 0x0001e20000100a00 */
[----:B------:R0:W1:Y:S01]  /*0d50*/  LDC.64 R8, c[0x4][R2] ;  /* 0x0100000002087b82 */ /* 0x0000620000000a00 */
[----:B------:R-:W2:Y:S02]  /*0d60*/  LDCU.64 UR4, c[0x4][0x8] ;  /* 0x01000100ff0477ac */ /* 0x000ea40008000a00 */
[----:B------:R-:W3:Y:S04]  /*0d70*/  LDG.E R3, desc[UR36][R24.64] ;  /* 0x0000002418037981 */ /* 0x000ee8000c1e1900 */
[----:B------:R-:W3:Y:S01]  /*0d80*/  LDG.E R0, desc[UR36][R28.64+0x4] ;  /* 0x000004241c007981 */ /* 0x000ee2000c1e1900 */
[----:B------:R-:W-:Y:S01]  /*0d90*/  IMAD.MOV.U32 R6, RZ, RZ, R22 ;  /* 0x000000ffff067224 */ /* 0x000fe200078e0016 */
[----:B------:R-:W-:Y:S01]  /*0da0*/  MOV R7, R19 ;  /* 0x0000001300077202 */ /* 0x000fe20000000f00 */
[----:B--2---:R-:W-:Y:S01]  /*0db0*/  IMAD.U32 R4, RZ, RZ, UR4 ;  /* 0x00000004ff047e24 */ /* 0x004fe2000f8e00ff */
[----:B------:R-:W-:Y:S01]  /*0dc0*/  MOV R5, UR5 ;  /* 0x0000000500057c02 */ /* 0x000fe20008000f00 */
[----:B---3--:R-:W-:-:S04]  /*0dd0*/  FFMA R23, R0, R3, R23 ;  /* 0x0000000300177223 */ /* 0x008fc80000000017 */
[----:B------:R-:W2:Y:S02]  /*0de0*/  F2F.F64.F32 R10, R23 ;  /* 0x00000017000a7310 */ /* 0x000ea40000201800 */
[----:B-12---:R0:W-:Y:S02]  /*0df0*/  STL.64 [R1+0x8], R10 ;  /* 0x0000080a01007387 */ /* 0x0061e40000100a00 */
[----:B------:R-:W-:-:S07]  /*0e00*/  LEPC R20, `(.L_x_13) ;  /* 0x000000001014794e */ /* 0x000fce0000000000 */
[----:B0-----:R-:W-:Y:S05]  /*0e10*/  CALL.ABS.NOINC R8 ;  /* 0x0000000008007343 */ /* 0x001fea0003c00000 */
.L_x_13:
        /* <DEDUP_REMOVED lines=16> */
.L_x_14:
        /* <DEDUP_REMOVED lines=16> */
.L_x_15:
[----:B------:R-:W-:-:S07]  /*1020*/  IADD3 R26, PT, PT, R26, 0x4, RZ ;  /* 0x000000041a1a7810 */ /* 0x000fce0007ffe0ff */
.L_x_11:
[----:B------:R-:W-:-:S13]  /*1030*/  ISETP.NE.AND P0, PT, R18, RZ, PT ;  /* 0x000000ff1200720c */ /* 0x000fda0003f05270 */
[----:B------:R-:W-:Y:S05]  /*1040*/  @!P0 BRA `(.L_x_0) ;  /* 0x0000000400288947 */ /* 0x000fea0003800000 */
[----:B------:R-:W0:Y:S01]  /*1050*/  LDCU UR4, c[0x0][0x380] ;  /* 0x00007000ff0477ac */ /* 0x000e220008000800 */
[----:B------:R-:W-:Y:S01]  /*1060*/  ISETP.NE.AND P0, PT, R18, 0x1, PT ;  /* 0x000000011200780c */ /* 0x000fe20003f05270 */
[----:B0-----:R-:W-:-:S12]  /*1070*/  IMAD R27, R16, UR4, RZ ;  /* 0x00000004101b7c24 */ /* 0x001fd8000f8e02ff */
[----:B------:R-:W-:Y:S05]  /*1080*/  @!P0 BRA `(.L_x_16) ;  /* 0x0000000000b08947 */ /* 0x000fea0003800000 */
[----:B------:R-:W0:Y:S01]  /*1090*/  LDC.64 R6, c[0x0][0x388] ;  /* 0x0000e200ff067b82 */ /* 0x000e220000000a00 */
[----:B------:R-:W1:Y:S01]  /*10a0*/  LDCU UR4, c[0x0][0x390] ;  /* 0x00007200ff0477ac */ /* 0x000e620008000800 */
[----:B------:R-:W-:-:S06]  /*10b0*/  IADD3 R3, PT, PT, R27, R26, RZ ;  /* 0x0000001a1b037210 */ /* 0x000fcc0007ffe0ff */
[----:B------:R-:W2:Y:S01]  /*10c0*/  LDC.64 R24, c[0x0][0x398] ;  /* 0x0000e600ff187b82 */ /* 0x000ea20000000a00 */
[----:B-1----:R-:W-:Y:S01]  /*10d0*/  IMAD R5, R26, UR4, R17 ;  /* 0x000000041a057c24 */ /* 0x002fe2000f8e0211 */
[----:B------:R-:W-:Y:S01]  /*10e0*/  MOV R2, 0x0 ;  /* 0x0000000000027802 */ /* 0x000fe20000000f00 */
[----:B------:R1:W-:Y:S01]  /*10f0*/  STL.64 [R1], R16 ;  /* 0x0000001001007387 */ /* 0x0003e20000100a00 */
[----:B------:R-:W3:Y:S01]  /*1100*/  LDCU.64 UR4, c[0x4][0x8] ;  /* 0x01000100ff0477ac */ /* 0x000ee20008000a00 */
[----:B0-----:R-:W-:-:S06]  /*1110*/  IMAD.WIDE.U32 R6, R3, 0x4, R6 ;  /* 0x0000000403067825 */ /* 0x001fcc00078e0006 */
[----:B------:R0:W4:Y:S01]  /*1120*/  LDG.E R6, desc[UR36][R6.64] ;  /* 0x0000002406067981 */ /* 0x000122000c1e1900 */
[----:B--2---:R-:W-:-:S05]  /*1130*/  IMAD.WIDE R24, R5, 0x4, R24 ;  /* 0x0000000405187825 */ /* 0x004fca00078e0218 */
[----:B------:R-:W4:Y:S01]  /*1140*/  LDG.E R0, desc[UR36][R24.64] ;  /* 0x0000002418007981 */ /* 0x000f22000c1e1900 */
[----:B------:R1:W2:Y:S01]  /*1150*/  LDC.64 R8, c[0x4][R2] ;  /* 0x0100000002087b82 */ /* 0x0002a20000000a00 */
[----:B---3--:R-:W-:Y:S01]  /*1160*/  IMAD.U32 R4, RZ, RZ, UR4 ;  /* 0x00000004ff047e24 */ /* 0x008fe2000f8e00ff */
[----:B------:R-:W-:Y:S01]  /*1170*/  MOV R5, UR5 ;  /* 0x0000000500057c02 */ /* 0x000fe20008000f00 */
[----:B0-----:R-:W-:Y:S02]  /*1180*/  IMAD.MOV.U32 R7, RZ, RZ, R19 ;  /* 0x000000ffff077224 */ /* 0x001fe400078e0013 */
[----:B----4-:R-:W-:-:S04]  /*1190*/  FFMA R23, R6, R0, R23 ;  /* 0x0000000006177223 */ /* 0x010fc80000000017 */
[----:B------:R-:W0:Y:S02]  /*11a0*/  F2F.F64.F32 R10, R23 ;  /* 0x00000017000a7310 */ /* 0x000e240000201800 */
[----:B0-----:R1:W-:Y:S01]  /*11b0*/  STL.64 [R1+0x8], R10 ;  /* 0x0000080a01007387 */ /* 0x0013e20000100a00 */
[----:B--2---:R-:W-:-:S07]  /*11c0*/  MOV R6, R22 ;  /* 0x0000001600067202 */ /* 0x004fce0000000f00 */
[----:B------:R-:W-:-:S07]  /*11d0*/  LEPC R20, `(.L_x_17) ;  /* 0x000000001014794e */ /* 0x000fce0000000000 */
[----:B-1----:R-:W-:Y:S05]  /*11e0*/  CALL.ABS.NOINC R8 ;  /* 0x0000000008007343 */ /* 0x002fea0003c00000 */
.L_x_17:
        /* <DEDUP_REMOVED lines=8> */
[----:B------:R-:W1:Y:S03]  /*1270*/  LDCU.64 UR4, c[0x4][0x8] ;  /* 0x01000100ff0477ac */ /* 0x000e660008000a00 */
[----:B------:R-:W2:Y:S04]  /*1280*/  LDG.E R10, desc[UR36][R10.64+0x4] ;  /* 0x000004240a0a7981 */ /* 0x000ea8000c1e1900 */
[----:B------:R-:W2:Y:S01]  /*1290*/  LDG.E R24, desc[UR36][R24.64] ;  /* 0x0000002418187981 */ /* 0x000ea2000c1e1900 */
[----:B------:R-:W3:Y:S01]  /*12a0*/  LDC.64 R2, c[0x4][R2] ;  /* 0x0100000002027b82 */ /* 0x000ee20000000a00 */
[----:B------:R-:W-:-:S02]  /*12b0*/  MOV R6, R22 ;  /* 0x0000001600067202 */ /* 0x000fc40000000f00 */
[----:B------:R-:W-:Y:S02]  /*12c0*/  MOV R7, R19 ;  /* 0x0000001300077202 */ /* 0x000fe40000000f00 */
[----:B-1----:R-:W-:Y:S01]  /*12d0*/  MOV R4, UR4 ;  /* 0x0000000400047c02 */ /* 0x002fe20008000f00 */
[----:B------:R-:W-:Y:S02]  /*12e0*/  IMAD.U32 R5, RZ, RZ, UR5 ;  /* 0x00000005ff057e24 */ /* 0x000fe4000f8e00ff */
[----:B--2---:R-:W-:-:S04]  /*12f0*/  FFMA R23, R10, R24, R23 ;  /* 0x000000180a177223 */ /* 0x004fc80000000017 */
[----:B------:R-:W1:Y:S02]  /*1300*/  F2F.F64.F32 R8, R23 ;  /* 0x0000001700087310 */ /* 0x000e640000201800 */
[----:B-1-3--:R0:W-:Y:S02]  /*1310*/  STL.64 [R1+0x8], R8 ;  /* 0x0000080801007387 */ /* 0x00a1e40000100a00 */
[----:B------:R-:W-:-:S07]  /*1320*/  LEPC R20, `(.L_x_18) ;  /* 0x000000001014794e */ /* 0x000fce0000000000 */
[----:B0-----:R-:W-:Y:S05]  /*1330*/  CALL.ABS.NOINC R2 ;  /* 0x0000000002007343 */ /* 0x001fea0003c00000 */
.L_x_18:
[----:B------:R-:W-:-:S07]  /*1340*/  VIADD R26, R26, 0x2 ;  /* 0x000000021a1a7836 */ /* 0x000fce0000000000 */
.L_x_16:
[----:B------:R-:W0:Y:S02]  /*1350*/  LDCU UR4, c[0x0][0x380] ;  /* 0x00007000ff0477ac */ /* 0x000e240008000800 */
[----:B0-----:R-:W-:-:S04]  /*1360*/  ULOP3.LUT UR4, UR4, 0x1, URZ, 0xc0, !UPT ;  /* 0x0000000104047892 */ /* 0x001fc8000f8ec0ff */
[----:B------:R-:W-:-:S09]  /*1370*/  UISETP.NE.U32.AND UP0, UPT, UR4, 0x1, UPT ;  /* 0x000000010400788c */ /* 0x000fd2000bf05070 */
[----:B------:R-:W-:Y:S05]  /*1380*/  BRA.U UP0, `(.L_x_0) ;  /* 0x0000000100587547 */ /* 0x000fea000b800000 */
        /* <DEDUP_REMOVED lines=9> */
[----:B------:R-:W4:Y:S01]  /*1420*/  LDG.E R2, desc[UR36][R2.64] ;  /* 0x0000002402027981 */ /* 0x000f22000c1e1900 */
[----:B--2---:R-:W-:-:S06]  /*1430*/  IMAD.WIDE R8, R5, 0x4, R8 ;  /* 0x0000000405087825 */ /* 0x004fcc00078e0208 */
[----:B------:R-:W4:Y:S01]  /*1440*/  LDG.E R8, desc[UR36][R8.64] ;  /* 0x0000002408087981 */ /* 0x000f22000c1e1900 */
[----:B------:R1:W0:Y:S01]  /*1450*/  LDC.64 R12, c[0x4][R0] ;  /* 0x01000000000c7b82 */ /* 0x0002220000000a00 */
[----:B---3--:R-:W-:Y:S01]  /*1460*/  MOV R4, UR4 ;  /* 0x0000000400047c02 */ /* 0x008fe20008000f00 */
[----:B------:R-:W-:Y:S01]  /*1470*/  IMAD.U32 R5, RZ, RZ, UR5 ;  /* 0x00000005ff057e24 */ /* 0x000fe2000f8e00ff */
[----:B------:R-:W-:Y:S02]  /*1480*/  MOV R6, R22 ;  /* 0x0000001600067202 */ /* 0x000fe40000000f00 */
[----:B------:R-:W-:Y:S01]  /*1490*/  MOV R7, R19 ;  /* 0x0000001300077202 */ /* 0x000fe20000000f00 */
[----:B----4-:R-:W-:-:S04]  /*14a0*/  FFMA R23, R2, R8, R23 ;  /* 0x0000000802177223 */ /* 0x010fc80000000017 */
[----:B------:R-:W2:Y:S02]  /*14b0*/  F2F.F64.F32 R10, R23 ;  /* 0x00000017000a7310 */ /* 0x000ea40000201800 */
[----:B0-2---:R1:W-:Y:S02]  /*14c0*/  STL.64 [R1+0x8], R10 ;  /* 0x0000080a01007387 */ /* 0x0053e40000100a00 */
[----:B------:R-:W-:-:S07]  /*14d0*/  LEPC R20, `(.L_x_0) ;  /* 0x000000001014794e */ /* 0x000fce0000000000 */
[----:B-1----:R-:W-:Y:S05]  /*14e0*/  CALL.ABS.NOINC R12 ;  /* 0x000000000c007343 */ /* 0x002fea0003c00000 */
.L_x_0:
[----:B------:R-:W0:Y:S01]  /*14f0*/  LDC.64 R2, c[0x0][0x3a8] ;  /* 0x0000ea00ff027b82 */ /* 0x000e220000000a00 */
[----:B------:R-:W1:Y:S02]  /*1500*/  LDCU UR4, c[0x0][0x3a0] ;  /* 0x00007400ff0477ac */ /* 0x000e640008000800 */
[----:B-1----:R-:W-:-:S04]  /*1510*/  IMAD R17, R16, UR4, R17 ;  /* 0x0000000410117c24 */ /* 0x002fc8000f8e0211 */
[----:B0-----:R-:W-:-:S05]  /*1520*/  IMAD.WIDE R2, R17, 0x4, R2 ;  /* 0x0000000411027825 */ /* 0x001fca00078e0202 */
[----:B------:R-:W-:Y:S01]  /*1530*/  STG.E desc[UR36][R2.64], R23 ;  /* 0x0000001702007986 */ /* 0x000fe2000c101924 */
[----:B------:R-:W-:Y:S05]  /*1540*/  EXIT ;  /* 0x000000000000794d */ /* 0x000fea0003800000 */
.L_x_19:
[----:B------:R-:W-:-:S00]  /*1550*/  BRA `(.L_x_19) ;  /* 0xfffffffc00fc7947 */ /* 0x000fc0000383ffff */
[----:B------:R-:W-:-:S00]  /*1560*/  NOP ;  /* 0x0000000000007918 */ /* 0x000fc00000000000 */
        /* <DEDUP_REMOVED lines=9> */
.L_x_20:


//--------------------- .nv.global.init           --------------------------
	.section	.nv.global.init,"aw",@progbits
.nv.global.init:
	.type		$str,@object
	.size		$str,(.L_0 - $str)
$str:
        /*0000*/ 	.byte	0x65, 0x6c, 0x65, 0x6d, 0x65, 0x6e, 0x74, 0x20, 0x25, 0x64, 0x20, 0x25, 0x64, 0x20, 0x25, 0x66
        /*0010*/ 	.byte	0x00
.L_0:


//--------------------- .nv.shared.reserved.0     --------------------------
	.section	.nv.shared.reserved.0,"aw",@nobits
	.weak		__nv_reservedSMEM_offset_0_alias
	.size		__nv_reservedSMEM_offset_0_alias, 0, 64
	.other		__nv_reservedSMEM_offset_0_alias,@"STO_CUDA_RESERVED_SHARED STV_DEFAULT"
__nv_reservedSMEM_offset_0_alias:
	.zero		0
	.zero		64


//--------------------- .nv.constant0._Z12MatMulKernel6MatrixS_S_ --------------------------
	.section	.nv.constant0._Z12MatMulKernel6MatrixS_S_,"a",@progbits
	.sectionflags	@""
	.align	4
.nv.constant0._Z12MatMulKernel6MatrixS_S_:
	.zero		944


//--------------------- SYMBOLS --------------------------

	.type		.nv.reservedSmem.offset0,@object
	.size		.nv.reservedSmem.offset0,0x4
	.type		vprintf,@function
